//
// Generated by NVIDIA NVVM Compiler
//
// Compiler Build ID: CL-36424714
// Cuda compilation tools, release 13.0, V13.0.88
// Based on NVVM 20.0.0
//

.version 9.0
.target sm_100
.address_size 64

	// .globl	_Z14count_node_degP10cuckoo_ctxjj

.visible .entry _Z14count_node_degP10cuckoo_ctxjj(
	.param .u64 .ptr .align 1 _Z14count_node_degP10cuckoo_ctxjj_param_0,
	.param .u32 _Z14count_node_degP10cuckoo_ctxjj_param_1,
	.param .u32 _Z14count_node_degP10cuckoo_ctxjj_param_2
)
{
	.reg .pred 	%p<9>;
	.reg .b32 	%r<161>;
	.reg .b64 	%rd<100>;

	ld.param.u64 	%rd2, [_Z14count_node_degP10cuckoo_ctxjj_param_0];
	ld.param.u32 	%r12, [_Z14count_node_degP10cuckoo_ctxjj_param_1];
	ld.param.u32 	%r13, [_Z14count_node_degP10cuckoo_ctxjj_param_2];
	cvta.to.global.u64 	%rd1, %rd2;
	mov.u32 	%r14, %ctaid.x;
	mov.u32 	%r15, %ntid.x;
	mov.u32 	%r16, %tid.x;
	mad.lo.s32 	%r17, %r14, %r15, %r16;
	shl.b32 	%r158, %r17, 5;
	setp.gt.u32 	%p1, %r158, 16777215;
	@%p1 bra 	$L__BB0_9;
$L__BB0_1:
	ld.global.u64 	%rd3, [%rd1+32];
	shr.u32 	%r18, %r158, 5;
	mul.wide.u32 	%rd4, %r18, 4;
	add.s64 	%rd5, %rd3, %rd4;
	ld.u32 	%r3, [%rd5];
	setp.eq.s32 	%p2, %r3, -1;
	@%p2 bra 	$L__BB0_8;
	not.b32 	%r160, %r3;
	mov.u32 	%r159, %r158;
$L__BB0_3:
	mov.u32 	%r6, %r160;
	and.b32  	%r19, %r6, 1;
	setp.eq.b32 	%p3, %r19, 1;
	not.pred 	%p4, %p3;
	@%p4 bra 	$L__BB0_7;
	setp.ne.s32 	%p5, %r13, 0;
	@%p5 bra 	$L__BB0_7;
	shl.b32 	%r20, %r159, 1;
	add.s32 	%r21, %r20, %r12;
	cvt.u64.u32 	%rd6, %r21;
	ld.global.u64 	%rd7, [%rd1];
	ld.global.u64 	%rd8, [%rd1+8];
	ld.global.u64 	%rd9, [%rd1+16];
	ld.global.u64 	%rd10, [%rd1+24];
	xor.b64  	%rd11, %rd10, %rd6;
	add.s64 	%rd12, %rd8, %rd7;
	add.s64 	%rd13, %rd11, %rd9;
	mov.b64 	{%r22, %r23}, %rd8;
	shf.l.wrap.b32 	%r24, %r22, %r23, 13;
	shf.l.wrap.b32 	%r25, %r23, %r22, 13;
	mov.b64 	%rd14, {%r25, %r24};
	xor.b64  	%rd15, %rd14, %rd12;
	mov.b64 	{%r26, %r27}, %rd11;
	shf.l.wrap.b32 	%r28, %r26, %r27, 16;
	shf.l.wrap.b32 	%r29, %r27, %r26, 16;
	mov.b64 	%rd16, {%r29, %r28};
	xor.b64  	%rd17, %rd16, %rd13;
	add.s64 	%rd18, %rd13, %rd15;
	mov.b64 	{%r30, %r31}, %rd12;
	mov.b64 	%rd19, {%r31, %r30};
	add.s64 	%rd20, %rd17, %rd19;
	mov.b64 	{%r32, %r33}, %rd15;
	shf.l.wrap.b32 	%r34, %r32, %r33, 17;
	shf.l.wrap.b32 	%r35, %r33, %r32, 17;
	mov.b64 	%rd21, {%r35, %r34};
	xor.b64  	%rd22, %rd18, %rd21;
	mov.b64 	{%r36, %r37}, %rd17;
	shf.l.wrap.b32 	%r38, %r36, %r37, 21;
	shf.l.wrap.b32 	%r39, %r37, %r36, 21;
	mov.b64 	%rd23, {%r39, %r38};
	xor.b64  	%rd24, %rd23, %rd20;
	add.s64 	%rd25, %rd20, %rd22;
	mov.b64 	{%r40, %r41}, %rd18;
	mov.b64 	%rd26, {%r41, %r40};
	add.s64 	%rd27, %rd24, %rd26;
	mov.b64 	{%r42, %r43}, %rd22;
	shf.l.wrap.b32 	%r44, %r42, %r43, 13;
	shf.l.wrap.b32 	%r45, %r43, %r42, 13;
	mov.b64 	%rd28, {%r45, %r44};
	xor.b64  	%rd29, %rd28, %rd25;
	mov.b64 	{%r46, %r47}, %rd24;
	shf.l.wrap.b32 	%r48, %r46, %r47, 16;
	shf.l.wrap.b32 	%r49, %r47, %r46, 16;
	mov.b64 	%rd30, {%r49, %r48};
	xor.b64  	%rd31, %rd30, %rd27;
	add.s64 	%rd32, %rd27, %rd29;
	mov.b64 	{%r50, %r51}, %rd25;
	mov.b64 	%rd33, {%r51, %r50};
	add.s64 	%rd34, %rd31, %rd33;
	mov.b64 	{%r52, %r53}, %rd29;
	shf.l.wrap.b32 	%r54, %r52, %r53, 17;
	shf.l.wrap.b32 	%r55, %r53, %r52, 17;
	mov.b64 	%rd35, {%r55, %r54};
	xor.b64  	%rd36, %rd35, %rd32;
	mov.b64 	{%r56, %r57}, %rd31;
	shf.l.wrap.b32 	%r58, %r56, %r57, 21;
	shf.l.wrap.b32 	%r59, %r57, %r56, 21;
	mov.b64 	%rd37, {%r59, %r58};
	xor.b64  	%rd38, %rd37, %rd34;
	xor.b64  	%rd39, %rd34, %rd6;
	add.s64 	%rd40, %rd39, %rd36;
	mov.b64 	{%r60, %r61}, %rd32;
	mov.b64 	%rd41, {%r61, %r60};
	xor.b64  	%rd42, %rd41, 255;
	add.s64 	%rd43, %rd42, %rd38;
	mov.b64 	{%r62, %r63}, %rd36;
	shf.l.wrap.b32 	%r64, %r62, %r63, 13;
	shf.l.wrap.b32 	%r65, %r63, %r62, 13;
	mov.b64 	%rd44, {%r65, %r64};
	xor.b64  	%rd45, %rd40, %rd44;
	mov.b64 	{%r66, %r67}, %rd38;
	shf.l.wrap.b32 	%r68, %r66, %r67, 16;
	shf.l.wrap.b32 	%r69, %r67, %r66, 16;
	mov.b64 	%rd46, {%r69, %r68};
	xor.b64  	%rd47, %rd46, %rd43;
	add.s64 	%rd48, %rd45, %rd43;
	mov.b64 	{%r70, %r71}, %rd40;
	mov.b64 	%rd49, {%r71, %r70};
	add.s64 	%rd50, %rd49, %rd47;
	mov.b64 	{%r72, %r73}, %rd45;
	shf.l.wrap.b32 	%r74, %r72, %r73, 17;
	shf.l.wrap.b32 	%r75, %r73, %r72, 17;
	mov.b64 	%rd51, {%r75, %r74};
	xor.b64  	%rd52, %rd51, %rd48;
	mov.b64 	{%r76, %r77}, %rd47;
	shf.l.wrap.b32 	%r78, %r76, %r77, 21;
	shf.l.wrap.b32 	%r79, %r77, %r76, 21;
	mov.b64 	%rd53, {%r79, %r78};
	xor.b64  	%rd54, %rd53, %rd50;
	add.s64 	%rd55, %rd52, %rd50;
	mov.b64 	{%r80, %r81}, %rd48;
	mov.b64 	%rd56, {%r81, %r80};
	add.s64 	%rd57, %rd56, %rd54;
	mov.b64 	{%r82, %r83}, %rd52;
	shf.l.wrap.b32 	%r84, %r82, %r83, 13;
	shf.l.wrap.b32 	%r85, %r83, %r82, 13;
	mov.b64 	%rd58, {%r85, %r84};
	xor.b64  	%rd59, %rd58, %rd55;
	mov.b64 	{%r86, %r87}, %rd54;
	shf.l.wrap.b32 	%r88, %r86, %r87, 16;
	shf.l.wrap.b32 	%r89, %r87, %r86, 16;
	mov.b64 	%rd60, {%r89, %r88};
	xor.b64  	%rd61, %rd60, %rd57;
	add.s64 	%rd62, %rd59, %rd57;
	mov.b64 	{%r90, %r91}, %rd55;
	mov.b64 	%rd63, {%r91, %r90};
	add.s64 	%rd64, %rd63, %rd61;
	mov.b64 	{%r92, %r93}, %rd59;
	shf.l.wrap.b32 	%r94, %r92, %r93, 17;
	shf.l.wrap.b32 	%r95, %r93, %r92, 17;
	mov.b64 	%rd65, {%r95, %r94};
	xor.b64  	%rd66, %rd65, %rd62;
	mov.b64 	{%r96, %r97}, %rd61;
	shf.l.wrap.b32 	%r98, %r96, %r97, 21;
	shf.l.wrap.b32 	%r99, %r97, %r96, 21;
	mov.b64 	%rd67, {%r99, %r98};
	xor.b64  	%rd68, %rd67, %rd64;
	add.s64 	%rd69, %rd66, %rd64;
	mov.b64 	{%r100, %r101}, %rd62;
	mov.b64 	%rd70, {%r101, %r100};
	add.s64 	%rd71, %rd70, %rd68;
	mov.b64 	{%r102, %r103}, %rd66;
	shf.l.wrap.b32 	%r104, %r102, %r103, 13;
	shf.l.wrap.b32 	%r105, %r103, %r102, 13;
	mov.b64 	%rd72, {%r105, %r104};
	xor.b64  	%rd73, %rd72, %rd69;
	mov.b64 	{%r106, %r107}, %rd68;
	shf.l.wrap.b32 	%r108, %r106, %r107, 16;
	shf.l.wrap.b32 	%r109, %r107, %r106, 16;
	mov.b64 	%rd74, {%r109, %r108};
	xor.b64  	%rd75, %rd74, %rd71;
	add.s64 	%rd76, %rd73, %rd71;
	mov.b64 	{%r110, %r111}, %rd69;
	mov.b64 	%rd77, {%r111, %r110};
	add.s64 	%rd78, %rd77, %rd75;
	mov.b64 	{%r112, %r113}, %rd73;
	shf.l.wrap.b32 	%r114, %r112, %r113, 17;
	shf.l.wrap.b32 	%r115, %r113, %r112, 17;
	mov.b64 	%rd79, {%r115, %r114};
	xor.b64  	%rd80, %rd79, %rd76;
	mov.b64 	{%r116, %r117}, %rd75;
	shf.l.wrap.b32 	%r118, %r116, %r117, 21;
	shf.l.wrap.b32 	%r119, %r117, %r116, 21;
	mov.b64 	%rd81, {%r119, %r118};
	xor.b64  	%rd82, %rd81, %rd78;
	mov.b64 	{%r120, %r121}, %rd76;
	mov.b64 	%rd83, {%r121, %r120};
	add.s64 	%rd84, %rd83, %rd82;
	mov.b64 	{%r122, %r123}, %rd80;
	shf.l.wrap.b32 	%r124, %r122, %r123, 13;
	shf.l.wrap.b32 	%r125, %r123, %r122, 13;
	mov.b64 	%rd85, {%r125, %r124};
	add.s64 	%rd86, %rd80, %rd78;
	xor.b64  	%rd87, %rd85, %rd86;
	mov.b64 	{%r126, %r127}, %rd82;
	shf.l.wrap.b32 	%r128, %r126, %r127, 16;
	shf.l.wrap.b32 	%r129, %r127, %r126, 16;
	mov.b64 	%rd88, {%r129, %r128};
	xor.b64  	%rd89, %rd88, %rd84;
	add.s64 	%rd90, %rd87, %rd84;
	mov.b64 	{%r130, %r131}, %rd89;
	shf.l.wrap.b32 	%r132, %r130, %r131, 21;
	shf.l.wrap.b32 	%r133, %r131, %r130, 21;
	mov.b64 	%rd91, {%r133, %r132};
	mov.b64 	{%r134, %r135}, %rd87;
	shf.l.wrap.b32 	%r136, %r134, %r135, 17;
	shf.l.wrap.b32 	%r137, %r135, %r134, 17;
	mov.b64 	%rd92, {%r137, %r136};
	shr.u64 	%rd93, %rd90, 32;
	cvt.u32.u64 	%r138, %rd92;
	cvt.u32.u64 	%r139, %rd91;
	xor.b32  	%r140, %r139, %r138;
	cvt.u32.u64 	%r141, %rd93;
	xor.b32  	%r142, %r140, %r141;
	cvt.u32.u64 	%r143, %rd90;
	xor.b32  	%r144, %r142, %r143;
	and.b32  	%r145, %r144, 16777200;
	shr.u32 	%r7, %r145, 4;
	shl.b32 	%r146, %r144, 1;
	and.b32  	%r8, %r146, 30;
	mov.b32 	%r147, 1;
	shl.b32 	%r148, %r147, %r8;
	ld.global.u64 	%rd94, [%rd1+40];
	mul.wide.u32 	%rd95, %r7, 4;
	add.s64 	%rd96, %rd94, %rd95;
	atom.or.b32 	%r149, [%rd96], %r148;
	mov.b32 	%r150, 3;
	shl.b32 	%r151, %r150, %r8;
	and.b32  	%r152, %r149, %r151;
	setp.ne.s32 	%p6, %r152, %r148;
	@%p6 bra 	$L__BB0_7;
	mov.b32 	%r153, 2;
	shl.b32 	%r154, %r153, %r8;
	ld.global.u64 	%rd97, [%rd1+40];
	add.s64 	%rd99, %rd97, %rd95;
	atom.or.b32 	%r155, [%rd99], %r154;
$L__BB0_7:
	shr.u32 	%r160, %r6, 1;
	add.s32 	%r159, %r159, 1;
	setp.gt.u32 	%p7, %r6, 1;
	@%p7 bra 	$L__BB0_3;
$L__BB0_8:
	ld.global.u32 	%r156, [%rd1+48];
	shl.b32 	%r157, %r156, 5;
	add.s32 	%r158, %r157, %r158;
	setp.lt.u32 	%p8, %r158, 16777216;
	@%p8 bra 	$L__BB0_1;
$L__BB0_9:
	ret;

}
	// .globl	_Z15kill_leaf_edgesP10cuckoo_ctxjj
.visible .entry _Z15kill_leaf_edgesP10cuckoo_ctxjj(
	.param .u64 .ptr .align 1 _Z15kill_leaf_edgesP10cuckoo_ctxjj_param_0,
	.param .u32 _Z15kill_leaf_edgesP10cuckoo_ctxjj_param_1,
	.param .u32 _Z15kill_leaf_edgesP10cuckoo_ctxjj_param_2
)
{
	.reg .pred 	%p<9>;
	.reg .b32 	%r<161>;
	.reg .b64 	%rd<103>;

	ld.param.u64 	%rd2, [_Z15kill_leaf_edgesP10cuckoo_ctxjj_param_0];
	ld.param.u32 	%r10, [_Z15kill_leaf_edgesP10cuckoo_ctxjj_param_1];
	ld.param.u32 	%r11, [_Z15kill_leaf_edgesP10cuckoo_ctxjj_param_2];
	cvta.to.global.u64 	%rd1, %rd2;
	mov.u32 	%r12, %ctaid.x;
	mov.u32 	%r13, %ntid.x;
	mov.u32 	%r14, %tid.x;
	mad.lo.s32 	%r15, %r12, %r13, %r14;
	shl.b32 	%r158, %r15, 5;
	setp.gt.u32 	%p1, %r158, 16777215;
	@%p1 bra 	$L__BB1_9;
$L__BB1_1:
	ld.global.u64 	%rd3, [%rd1+32];
	cvta.to.global.u64 	%rd4, %rd3;
	shr.u32 	%r16, %r158, 5;
	mul.wide.u32 	%rd5, %r16, 4;
	add.s64 	%rd6, %rd4, %rd5;
	ld.global.u32 	%r3, [%rd6];
	setp.eq.s32 	%p2, %r3, -1;
	@%p2 bra 	$L__BB1_8;
	not.b32 	%r160, %r3;
	mov.u32 	%r159, %r158;
$L__BB1_3:
	mov.u32 	%r6, %r160;
	and.b32  	%r17, %r6, 1;
	setp.eq.b32 	%p3, %r17, 1;
	not.pred 	%p4, %p3;
	@%p4 bra 	$L__BB1_7;
	setp.ne.s32 	%p5, %r11, 0;
	@%p5 bra 	$L__BB1_7;
	shl.b32 	%r18, %r159, 1;
	add.s32 	%r19, %r18, %r10;
	cvt.u64.u32 	%rd7, %r19;
	ld.global.u64 	%rd8, [%rd1];
	ld.global.u64 	%rd9, [%rd1+8];
	ld.global.u64 	%rd10, [%rd1+16];
	ld.global.u64 	%rd11, [%rd1+24];
	xor.b64  	%rd12, %rd11, %rd7;
	add.s64 	%rd13, %rd9, %rd8;
	add.s64 	%rd14, %rd12, %rd10;
	mov.b64 	{%r20, %r21}, %rd9;
	shf.l.wrap.b32 	%r22, %r20, %r21, 13;
	shf.l.wrap.b32 	%r23, %r21, %r20, 13;
	mov.b64 	%rd15, {%r23, %r22};
	xor.b64  	%rd16, %rd15, %rd13;
	mov.b64 	{%r24, %r25}, %rd12;
	shf.l.wrap.b32 	%r26, %r24, %r25, 16;
	shf.l.wrap.b32 	%r27, %r25, %r24, 16;
	mov.b64 	%rd17, {%r27, %r26};
	xor.b64  	%rd18, %rd17, %rd14;
	add.s64 	%rd19, %rd14, %rd16;
	mov.b64 	{%r28, %r29}, %rd13;
	mov.b64 	%rd20, {%r29, %r28};
	add.s64 	%rd21, %rd18, %rd20;
	mov.b64 	{%r30, %r31}, %rd16;
	shf.l.wrap.b32 	%r32, %r30, %r31, 17;
	shf.l.wrap.b32 	%r33, %r31, %r30, 17;
	mov.b64 	%rd22, {%r33, %r32};
	xor.b64  	%rd23, %rd19, %rd22;
	mov.b64 	{%r34, %r35}, %rd18;
	shf.l.wrap.b32 	%r36, %r34, %r35, 21;
	shf.l.wrap.b32 	%r37, %r35, %r34, 21;
	mov.b64 	%rd24, {%r37, %r36};
	xor.b64  	%rd25, %rd24, %rd21;
	add.s64 	%rd26, %rd21, %rd23;
	mov.b64 	{%r38, %r39}, %rd19;
	mov.b64 	%rd27, {%r39, %r38};
	add.s64 	%rd28, %rd25, %rd27;
	mov.b64 	{%r40, %r41}, %rd23;
	shf.l.wrap.b32 	%r42, %r40, %r41, 13;
	shf.l.wrap.b32 	%r43, %r41, %r40, 13;
	mov.b64 	%rd29, {%r43, %r42};
	xor.b64  	%rd30, %rd29, %rd26;
	mov.b64 	{%r44, %r45}, %rd25;
	shf.l.wrap.b32 	%r46, %r44, %r45, 16;
	shf.l.wrap.b32 	%r47, %r45, %r44, 16;
	mov.b64 	%rd31, {%r47, %r46};
	xor.b64  	%rd32, %rd31, %rd28;
	add.s64 	%rd33, %rd28, %rd30;
	mov.b64 	{%r48, %r49}, %rd26;
	mov.b64 	%rd34, {%r49, %r48};
	add.s64 	%rd35, %rd32, %rd34;
	mov.b64 	{%r50, %r51}, %rd30;
	shf.l.wrap.b32 	%r52, %r50, %r51, 17;
	shf.l.wrap.b32 	%r53, %r51, %r50, 17;
	mov.b64 	%rd36, {%r53, %r52};
	xor.b64  	%rd37, %rd36, %rd33;
	mov.b64 	{%r54, %r55}, %rd32;
	shf.l.wrap.b32 	%r56, %r54, %r55, 21;
	shf.l.wrap.b32 	%r57, %r55, %r54, 21;
	mov.b64 	%rd38, {%r57, %r56};
	xor.b64  	%rd39, %rd38, %rd35;
	xor.b64  	%rd40, %rd35, %rd7;
	add.s64 	%rd41, %rd40, %rd37;
	mov.b64 	{%r58, %r59}, %rd33;
	mov.b64 	%rd42, {%r59, %r58};
	xor.b64  	%rd43, %rd42, 255;
	add.s64 	%rd44, %rd43, %rd39;
	mov.b64 	{%r60, %r61}, %rd37;
	shf.l.wrap.b32 	%r62, %r60, %r61, 13;
	shf.l.wrap.b32 	%r63, %r61, %r60, 13;
	mov.b64 	%rd45, {%r63, %r62};
	xor.b64  	%rd46, %rd41, %rd45;
	mov.b64 	{%r64, %r65}, %rd39;
	shf.l.wrap.b32 	%r66, %r64, %r65, 16;
	shf.l.wrap.b32 	%r67, %r65, %r64, 16;
	mov.b64 	%rd47, {%r67, %r66};
	xor.b64  	%rd48, %rd47, %rd44;
	add.s64 	%rd49, %rd46, %rd44;
	mov.b64 	{%r68, %r69}, %rd41;
	mov.b64 	%rd50, {%r69, %r68};
	add.s64 	%rd51, %rd50, %rd48;
	mov.b64 	{%r70, %r71}, %rd46;
	shf.l.wrap.b32 	%r72, %r70, %r71, 17;
	shf.l.wrap.b32 	%r73, %r71, %r70, 17;
	mov.b64 	%rd52, {%r73, %r72};
	xor.b64  	%rd53, %rd52, %rd49;
	mov.b64 	{%r74, %r75}, %rd48;
	shf.l.wrap.b32 	%r76, %r74, %r75, 21;
	shf.l.wrap.b32 	%r77, %r75, %r74, 21;
	mov.b64 	%rd54, {%r77, %r76};
	xor.b64  	%rd55, %rd54, %rd51;
	add.s64 	%rd56, %rd53, %rd51;
	mov.b64 	{%r78, %r79}, %rd49;
	mov.b64 	%rd57, {%r79, %r78};
	add.s64 	%rd58, %rd57, %rd55;
	mov.b64 	{%r80, %r81}, %rd53;
	shf.l.wrap.b32 	%r82, %r80, %r81, 13;
	shf.l.wrap.b32 	%r83, %r81, %r80, 13;
	mov.b64 	%rd59, {%r83, %r82};
	xor.b64  	%rd60, %rd59, %rd56;
	mov.b64 	{%r84, %r85}, %rd55;
	shf.l.wrap.b32 	%r86, %r84, %r85, 16;
	shf.l.wrap.b32 	%r87, %r85, %r84, 16;
	mov.b64 	%rd61, {%r87, %r86};
	xor.b64  	%rd62, %rd61, %rd58;
	add.s64 	%rd63, %rd60, %rd58;
	mov.b64 	{%r88, %r89}, %rd56;
	mov.b64 	%rd64, {%r89, %r88};
	add.s64 	%rd65, %rd64, %rd62;
	mov.b64 	{%r90, %r91}, %rd60;
	shf.l.wrap.b32 	%r92, %r90, %r91, 17;
	shf.l.wrap.b32 	%r93, %r91, %r90, 17;
	mov.b64 	%rd66, {%r93, %r92};
	xor.b64  	%rd67, %rd66, %rd63;
	mov.b64 	{%r94, %r95}, %rd62;
	shf.l.wrap.b32 	%r96, %r94, %r95, 21;
	shf.l.wrap.b32 	%r97, %r95, %r94, 21;
	mov.b64 	%rd68, {%r97, %r96};
	xor.b64  	%rd69, %rd68, %rd65;
	add.s64 	%rd70, %rd67, %rd65;
	mov.b64 	{%r98, %r99}, %rd63;
	mov.b64 	%rd71, {%r99, %r98};
	add.s64 	%rd72, %rd71, %rd69;
	mov.b64 	{%r100, %r101}, %rd67;
	shf.l.wrap.b32 	%r102, %r100, %r101, 13;
	shf.l.wrap.b32 	%r103, %r101, %r100, 13;
	mov.b64 	%rd73, {%r103, %r102};
	xor.b64  	%rd74, %rd73, %rd70;
	mov.b64 	{%r104, %r105}, %rd69;
	shf.l.wrap.b32 	%r106, %r104, %r105, 16;
	shf.l.wrap.b32 	%r107, %r105, %r104, 16;
	mov.b64 	%rd75, {%r107, %r106};
	xor.b64  	%rd76, %rd75, %rd72;
	add.s64 	%rd77, %rd74, %rd72;
	mov.b64 	{%r108, %r109}, %rd70;
	mov.b64 	%rd78, {%r109, %r108};
	add.s64 	%rd79, %rd78, %rd76;
	mov.b64 	{%r110, %r111}, %rd74;
	shf.l.wrap.b32 	%r112, %r110, %r111, 17;
	shf.l.wrap.b32 	%r113, %r111, %r110, 17;
	mov.b64 	%rd80, {%r113, %r112};
	xor.b64  	%rd81, %rd80, %rd77;
	mov.b64 	{%r114, %r115}, %rd76;
	shf.l.wrap.b32 	%r116, %r114, %r115, 21;
	shf.l.wrap.b32 	%r117, %r115, %r114, 21;
	mov.b64 	%rd82, {%r117, %r116};
	xor.b64  	%rd83, %rd82, %rd79;
	mov.b64 	{%r118, %r119}, %rd77;
	mov.b64 	%rd84, {%r119, %r118};
	add.s64 	%rd85, %rd84, %rd83;
	mov.b64 	{%r120, %r121}, %rd81;
	shf.l.wrap.b32 	%r122, %r120, %r121, 13;
	shf.l.wrap.b32 	%r123, %r121, %r120, 13;
	mov.b64 	%rd86, {%r123, %r122};
	add.s64 	%rd87, %rd81, %rd79;
	xor.b64  	%rd88, %rd86, %rd87;
	mov.b64 	{%r124, %r125}, %rd83;
	shf.l.wrap.b32 	%r126, %r124, %r125, 16;
	shf.l.wrap.b32 	%r127, %r125, %r124, 16;
	mov.b64 	%rd89, {%r127, %r126};
	xor.b64  	%rd90, %rd89, %rd85;
	add.s64 	%rd91, %rd88, %rd85;
	mov.b64 	{%r128, %r129}, %rd90;
	shf.l.wrap.b32 	%r130, %r128, %r129, 21;
	shf.l.wrap.b32 	%r131, %r129, %r128, 21;
	mov.b64 	%rd92, {%r131, %r130};
	mov.b64 	{%r132, %r133}, %rd88;
	shf.l.wrap.b32 	%r134, %r132, %r133, 17;
	shf.l.wrap.b32 	%r135, %r133, %r132, 17;
	mov.b64 	%rd93, {%r135, %r134};
	shr.u64 	%rd94, %rd91, 32;
	cvt.u32.u64 	%r136, %rd93;
	cvt.u32.u64 	%r137, %rd92;
	xor.b32  	%r138, %r137, %r136;
	cvt.u32.u64 	%r139, %rd94;
	xor.b32  	%r140, %r138, %r139;
	cvt.u32.u64 	%r141, %rd91;
	xor.b32  	%r142, %r140, %r141;
	and.b32  	%r143, %r142, 16777200;
	ld.global.u64 	%rd95, [%rd1+40];
	cvta.to.global.u64 	%rd96, %rd95;
	shr.u32 	%r144, %r143, 4;
	mul.wide.u32 	%rd97, %r144, 4;
	add.s64 	%rd98, %rd96, %rd97;
	ld.global.u32 	%r145, [%rd98];
	shl.b32 	%r146, %r142, 1;
	and.b32  	%r147, %r146, 30;
	shr.u32 	%r148, %r145, %r147;
	and.b32  	%r149, %r148, 2;
	setp.ne.s32 	%p6, %r149, 0;
	@%p6 bra 	$L__BB1_7;
	and.b32  	%r150, %r159, 31;
	mov.b32 	%r151, 1;
	shl.b32 	%r152, %r151, %r150;
	ld.global.u64 	%rd99, [%rd1+32];
	cvta.to.global.u64 	%rd100, %rd99;
	shr.u32 	%r153, %r159, 5;
	mul.wide.u32 	%rd101, %r153, 4;
	add.s64 	%rd102, %rd100, %rd101;
	ld.global.u32 	%r154, [%rd102];
	or.b32  	%r155, %r154, %r152;
	st.global.u32 	[%rd102], %r155;
$L__BB1_7:
	shr.u32 	%r160, %r6, 1;
	add.s32 	%r159, %r159, 1;
	setp.gt.u32 	%p7, %r6, 1;
	@%p7 bra 	$L__BB1_3;
$L__BB1_8:
	ld.global.u32 	%r156, [%rd1+48];
	shl.b32 	%r157, %r156, 5;
	add.s32 	%r158, %r157, %r158;
	setp.lt.u32 	%p8, %r158, 16777216;
	@%p8 bra 	$L__BB1_1;
$L__BB1_9:
	ret;

}


// ===== COMPILED SASS (sm_100) =====

	.target	sm_100

	.elftype	@"ET_EXEC"


//--------------------- .note.nv.tkinfo           --------------------------
	.section	.note.nv.tkinfo,"",@"SHT_NOTE"
	.sectionflags	@"SHF_NOTE_NV_TKINFO"
	.tkinfo
        /*0018*/ 	.word	0x00000002
        /*0030*/ 	.string	""
        /*0030*/ 	.string	"ptxas"
        /*0030*/ 	.string	"Cuda compilation tools, release 13.0, V13.0.88"
        /*0030*/ 	.string	"Build cuda_13.0.r13.0/compiler.36424714_0"
        /*0030*/ 	.string	"-arch sm_100 -m 64 "



//--------------------- .note.nv.cuinfo           --------------------------
	.section	.note.nv.cuinfo,"",@"SHT_NOTE"
	.sectionflags	@"SHF_NOTE_NV_CUINFO"
        /*0018*/ 	.short	0x0002
        /*001a*/ 	.short	0x0064
        /*001c*/ 	.short	0x0082
	.zero		2


//--------------------- .nv.info                  --------------------------
	.section	.nv.info,"",@"SHT_CUDA_INFO"
	.align	4


	//----- nvinfo : EIATTR_REGCOUNT
	.align		4
        /*0000*/ 	.byte	0x04, 0x2f
        /*0002*/ 	.short	(.L_1 - .L_0)
	.align		4
.L_0:
        /*0004*/ 	.word	index@(_Z14count_node_degP10cuckoo_ctxjj)
        /*0008*/ 	.word	0x0000001c


	//----- nvinfo : EIATTR_FRAME_SIZE
	.align		4
.L_1:
        /*000c*/ 	.byte	0x04, 0x11
        /*000e*/ 	.short	(.L_3 - .L_2)
	.align		4
.L_2:
        /*0010*/ 	.word	index@(_Z14count_node_degP10cuckoo_ctxjj)
        /*0014*/ 	.word	0x00000000


	//----- nvinfo : EIATTR_REGCOUNT
	.align		4
.L_3:
        /*0018*/ 	.byte	0x04, 0x2f
        /*001a*/ 	.short	(.L_5 - .L_4)
	.align		4
.L_4:
        /*001c*/ 	.word	index@(_Z15kill_leaf_edgesP10cuckoo_ctxjj)
        /*0020*/ 	.word	0x0000001c


	//----- nvinfo : EIATTR_FRAME_SIZE
	.align		4
.L_5:
        /*0024*/ 	.byte	0x04, 0x11
        /*0026*/ 	.short	(.L_7 - .L_6)
	.align		4
.L_6:
        /*0028*/ 	.word	index@(_Z15kill_leaf_edgesP10cuckoo_ctxjj)
        /*002c*/ 	.word	0x00000000


	//----- nvinfo : EIATTR_MIN_STACK_SIZE
	.align		4
.L_7:
        /*0030*/ 	.byte	0x04, 0x12
        /*0032*/ 	.short	(.L_9 - .L_8)
	.align		4
.L_8:
        /*0034*/ 	.word	index@(_Z15kill_leaf_edgesP10cuckoo_ctxjj)
        /*0038*/ 	.word	0x00000000


	//----- nvinfo : EIATTR_MIN_STACK_SIZE
	.align		4
.L_9:
        /*003c*/ 	.byte	0x04, 0x12
        /*003e*/ 	.short	(.L_11 - .L_10)
	.align		4
.L_10:
        /*0040*/ 	.word	index@(_Z14count_node_degP10cuckoo_ctxjj)
        /*0044*/ 	.word	0x00000000
.L_11:


//--------------------- .nv.compat                --------------------------
	.section	.nv.compat,"",@"SHT_CUDA_COMPAT_INFO"
	.align	4
        /*0000*/ 	.byte	0x02, 0x09, 0x00, 0x00, 0x02, 0x02, 0x01, 0x00, 0x02, 0x05, 0x05, 0x00, 0x03, 0x07, 0x01, 0x01
        /*0010*/ 	.byte	0x02, 0x03, 0x00, 0x00, 0x02, 0x06, 0x01, 0x00, 0x04, 0x0b, 0x08, 0x00, 0x09, 0x00, 0x00, 0x00
        /*0020*/ 	.byte	0x00, 0x00, 0x00, 0x00


//--------------------- .nv.info._Z15kill_leaf_edgesP10cuckoo_ctxjj --------------------------
	.section	.nv.info._Z15kill_leaf_edgesP10cuckoo_ctxjj,"",@"SHT_CUDA_INFO"
	.sectionflags	@""
	.align	4


	//----- nvinfo : EIATTR_CUDA_API_VERSION
	.align		4
        /*0000*/ 	.byte	0x04, 0x37
        /*0002*/ 	.short	(.L_13 - .L_12)
.L_12:
        /*0004*/ 	.word	0x00000082


	//----- nvinfo : EIATTR_KPARAM_INFO
	.align		4
.L_13:
        /*0008*/ 	.byte	0x04, 0x17
        /*000a*/ 	.short	(.L_15 - .L_14)
.L_14:
        /*000c*/ 	.word	0x00000000
        /*0010*/ 	.short	0x0002
        /*0012*/ 	.short	0x000c
        /*0014*/ 	.byte	0x00, 0xf0, 0x11, 0x00


	//----- nvinfo : EIATTR_KPARAM_INFO
	.align		4
.L_15:
        /*0018*/ 	.byte	0x04, 0x17
        /*001a*/ 	.short	(.L_17 - .L_16)
.L_16:
        /*001c*/ 	.word	0x00000000
        /*0020*/ 	.short	0x0001
        /*0022*/ 	.short	0x0008
        /*0024*/ 	.byte	0x00, 0xf0, 0x11, 0x00


	//----- nvinfo : EIATTR_KPARAM_INFO
	.align		4
.L_17:
        /*0028*/ 	.byte	0x04, 0x17
        /*002a*/ 	.short	(.L_19 - .L_18)
.L_18:
        /*002c*/ 	.word	0x00000000
        /*0030*/ 	.short	0x0000
        /*0032*/ 	.short	0x0000
        /*0034*/ 	.byte	0x00, 0xf5, 0x21, 0x00


	//----- nvinfo : EIATTR_SPARSE_MMA_MASK
	.align		4
.L_19:
        /*0038*/ 	.byte	0x03, 0x50
        /*003a*/ 	.short	0x0000


	//----- nvinfo : EIATTR_MAXREG_COUNT
	.align		4
        /*003c*/ 	.byte	0x03, 0x1b
        /*003e*/ 	.short	0x00ff


	//----- nvinfo : EIATTR_MERCURY_ISA_VERSION
	.align		4
        /*0040*/ 	.byte	0x03, 0x5f
        /*0042*/ 	.short	0x0101


	//----- nvinfo : EIATTR_VRC_CTA_INIT_COUNT
	.align		4
        /*0044*/ 	.byte	0x02, 0x4a
	.zero		1
	.zero		1


	//----- nvinfo : EIATTR_EXIT_INSTR_OFFSETS
	.align		4
        /*0048*/ 	.byte	0x04, 0x1c
        /*004a*/ 	.short	(.L_21 - .L_20)


	//   ....[0]....
.L_20:
        /*004c*/ 	.word	0x00000090


	//   ....[1]....
        /*0050*/ 	.word	0x00000d80


	//----- nvinfo : EIATTR_CRS_STACK_SIZE
	.align		4
.L_21:
        /*0054*/ 	.byte	0x04, 0x1e
        /*0056*/ 	.short	(.L_23 - .L_22)
.L_22:
        /*0058*/ 	.word	0x00000000


	//----- nvinfo : EIATTR_CBANK_PARAM_SIZE
	.align		4
.L_23:
        /*005c*/ 	.byte	0x03, 0x19
        /*005e*/ 	.short	0x0010


	//----- nvinfo : EIATTR_PARAM_CBANK
	.align		4
        /*0060*/ 	.byte	0x04, 0x0a
        /*0062*/ 	.short	(.L_25 - .L_24)
	.align		4
.L_24:
        /*0064*/ 	.word	index@(.nv.constant0._Z15kill_leaf_edgesP10cuckoo_ctxjj)
        /*0068*/ 	.short	0x0380
        /*006a*/ 	.short	0x0010


	//----- nvinfo : EIATTR_SW_WAR
	.align		4
.L_25:
        /*006c*/ 	.byte	0x04, 0x36
        /*006e*/ 	.short	(.L_27 - .L_26)
.L_26:
        /*0070*/ 	.word	0x00000008
.L_27:


//--------------------- .nv.info._Z14count_node_degP10cuckoo_ctxjj --------------------------
	.section	.nv.info._Z14count_node_degP10cuckoo_ctxjj,"",@"SHT_CUDA_INFO"
	.sectionflags	@""
	.align	4


	//----- nvinfo : EIATTR_CUDA_API_VERSION
	.align		4
        /*0000*/ 	.byte	0x04, 0x37
        /*0002*/ 	.short	(.L_29 - .L_28)
.L_28:
        /*0004*/ 	.word	0x00000082


	//----- nvinfo : EIATTR_KPARAM_INFO
	.align		4
.L_29:
        /*0008*/ 	.byte	0x04, 0x17
        /*000a*/ 	.short	(.L_31 - .L_30)
.L_30:
        /*000c*/ 	.word	0x00000000
        /*0010*/ 	.short	0x0002
        /*0012*/ 	.short	0x000c
        /*0014*/ 	.byte	0x00, 0xf0, 0x11, 0x00


	//----- nvinfo : EIATTR_KPARAM_INFO
	.align		4
.L_31:
        /*0018*/ 	.byte	0x04, 0x17
        /*001a*/ 	.short	(.L_33 - .L_32)
.L_32:
        /*001c*/ 	.word	0x00000000
        /*0020*/ 	.short	0x0001
        /*0022*/ 	.short	0x0008
        /*0024*/ 	.byte	0x00, 0xf0, 0x11, 0x00


	//----- nvinfo : EIATTR_KPARAM_INFO
	.align		4
.L_33:
        /*0028*/ 	.byte	0x04, 0x17
        /*002a*/ 	.short	(.L_35 - .L_34)
.L_34:
        /*002c*/ 	.word	0x00000000
        /*0030*/ 	.short	0x0000
        /*0032*/ 	.short	0x0000
        /*0034*/ 	.byte	0x00, 0xf5, 0x21, 0x00


	//----- nvinfo : EIATTR_SPARSE_MMA_MASK
	.align		4
.L_35:
        /*0038*/ 	.byte	0x03, 0x50
        /*003a*/ 	.short	0x0000


	//----- nvinfo : EIATTR_MAXREG_COUNT
	.align		4
        /*003c*/ 	.byte	0x03, 0x1b
        /*003e*/ 	.short	0x00ff


	//----- nvinfo : EIATTR_MERCURY_ISA_VERSION
	.align		4
        /*0040*/ 	.byte	0x03, 0x5f
        /*0042*/ 	.short	0x0101


	//----- nvinfo : EIATTR_VRC_CTA_INIT_COUNT
	.align		4
        /*0044*/ 	.byte	0x02, 0x4a
	.zero		1
	.zero		1


	//----- nvinfo : EIATTR_EXIT_INSTR_OFFSETS
	.align		4
        /*0048*/ 	.byte	0x04, 0x1c
        /*004a*/ 	.short	(.L_37 - .L_36)


	//   ....[0]....
.L_36:
        /*004c*/ 	.word	0x00000090


	//   ....[1]....
        /*0050*/ 	.word	0x00000d90


	//----- nvinfo : EIATTR_CRS_STACK_SIZE
	.align		4
.L_37:
        /*0054*/ 	.byte	0x04, 0x1e
        /*0056*/ 	.short	(.L_39 - .L_38)
.L_38:
        /*0058*/ 	.word	0x00000000


	//----- nvinfo : EIATTR_CBANK_PARAM_SIZE
	.align		4
.L_39:
        /*005c*/ 	.byte	0x03, 0x19
        /*005e*/ 	.short	0x0010


	//----- nvinfo : EIATTR_PARAM_CBANK
	.align		4
        /*0060*/ 	.byte	0x04, 0x0a
        /*0062*/ 	.short	(.L_41 - .L_40)
	.align		4
.L_40:
        /*0064*/ 	.word	index@(.nv.constant0._Z14count_node_degP10cuckoo_ctxjj)
        /*0068*/ 	.short	0x0380
        /*006a*/ 	.short	0x0010


	//----- nvinfo : EIATTR_SW_WAR
	.align		4
.L_41:
        /*006c*/ 	.byte	0x04, 0x36
        /*006e*/ 	.short	(.L_43 - .L_42)
.L_42:
        /*0070*/ 	.word	0x00000008
.L_43:


//--------------------- .nv.callgraph             --------------------------
	.section	.nv.callgraph,"",@"SHT_CUDA_CALLGRAPH"
	.align	4
	.sectionentsize	8
	.align		4
        /*0000*/ 	.word	0x00000000
	.align		4
        /*0004*/ 	.word	0xffffffff
	.align		4
        /*0008*/ 	.word	0x00000000
	.align		4
        /*000c*/ 	.word	0xfffffffe
	.align		4
        /*0010*/ 	.word	0x00000000
	.align		4
        /*0014*/ 	.word	0xfffffffd
	.align		4
        /*0018*/ 	.word	0x00000000
	.align		4
        /*001c*/ 	.word	0xfffffffc


//--------------------- .text._Z15kill_leaf_edgesP10cuckoo_ctxjj --------------------------
	.section	.text._Z15kill_leaf_edgesP10cuckoo_ctxjj,"ax",@progbits
	.align	128
        .global         _Z15kill_leaf_edgesP10cuckoo_ctxjj
        .type           _Z15kill_leaf_edgesP10cuckoo_ctxjj,@function
        .size           _Z15kill_leaf_edgesP10cuckoo_ctxjj,(.L_x_14 - _Z15kill_leaf_edgesP10cuckoo_ctxjj)
        .other          _Z15kill_leaf_edgesP10cuckoo_ctxjj,@"STO_CUDA_ENTRY STV_DEFAULT"
_Z15kill_leaf_edgesP10cuckoo_ctxjj:
.text._Z15kill_leaf_edgesP10cuckoo_ctxjj:
[----:B------:R-:W-:Y:S01]  /*0000*/  LDC R1, c[0x0][0x37c] ;  /* 0x0000df00ff017b82 */ /* 0x000fe20000000800 */
[----:B------:R-:W0:Y:S07]  /*0010*/  S2R R3, SR_TID.X ;  /* 0x0000000000037919 */ /* 0x000e2e0000002100 */
[----:B------:R-:W0:Y:S01]  /*0020*/  S2UR UR4, SR_CTAID.X ;  /* 0x00000000000479c3 */ /* 0x000e220000002500 */
[----:B------:R-:W1:Y:S07]  /*0030*/  LDCU UR5, c[0x0][0x388] ;  /* 0x00007100ff0577ac */ /* 0x000e6e0008000800 */
[----:B------:R-:W0:Y:S02]  /*0040*/  LDC R0, c[0x0][0x360] ;  /* 0x0000d800ff007b82 */ /* 0x000e240000000800 */
[----:B0-----:R-:W-:Y:S01]  /*0050*/  IMAD R0, R0, UR4, R3 ;  /* 0x0000000400007c24 */ /* 0x001fe2000f8e0203 */
[----:B------:R-:W0:Y:S03]  /*0060*/  LDCU UR4, c[0x0][0x38c] ;  /* 0x00007180ff0477ac */ /* 0x000e260008000800 */
[----:B------:R-:W-:-:S05]  /*0070*/  IMAD.SHL.U32 R0, R0, 0x20, RZ ;  /* 0x0000002000007824 */ /* 0x000fca00078e00ff */
[----:B------:R-:W-:-:S13]  /*0080*/  ISETP.GT.U32.AND P0, PT, R0, 0xffffff, PT ;  /* 0x00ffffff0000780c */ /* 0x000fda0003f04070 */
[----:B01----:R-:W-:Y:S05]  /*0090*/  @P0 EXIT ;  /* 0x000000000000094d */ /* 0x003fea0003800000 */
[----:B------:R-:W0:Y:S02]  /*00a0*/  LDC.64 R14, c[0x0][0x358] ;  /* 0x0000d600ff0e7b82 */ /* 0x000e240000000a00 */
.L_x_5:
[----:B0-----:R-:W1:Y:S01]  /*00b0*/  LDC.64 R4, c[0x0][0x380] ;  /* 0x0000e000ff047b82 */ /* 0x001e620000000a00 */
[----:B0-----:R-:W-:Y:S02]  /*00c0*/  R2UR UR6, R14 ;  /* 0x000000000e0672ca */ /* 0x001fe400000e0000 */
[----:B------:R-:W-:-:S13]  /*00d0*/  R2UR UR7, R15 ;  /* 0x000000000f0772ca */ /* 0x000fda00000e0000 */
[----:B-1----:R-:W2:Y:S01]  /*00e0*/  LDG.E.64 R2, desc[UR6][R4.64+0x20] ;  /* 0x0000200604027981 */ /* 0x002ea2000c1e1b00 */
[----:B------:R-:W-:-:S05]  /*00f0*/  SHF.R.U32.HI R7, RZ, 0x5, R0 ;  /* 0x00000005ff077819 */ /* 0x000fca0000011600 */
[----:B--2---:R-:W-:-:S06]  /*0100*/  IMAD.WIDE.U32 R2, R7, 0x4, R2 ;  /* 0x0000000407027825 */ /* 0x004fcc00078e0002 */
[----:B------:R-:W2:Y:S01]  /*0110*/  LDG.E R2, desc[UR6][R2.64] ;  /* 0x0000000602027981 */ /* 0x000ea2000c1e1900 */
[----:B------:R-:W-:Y:S01]  /*0120*/  BSSY.RECONVERGENT B0, `(.L_x_0) ;  /* 0x00000be000007945 */ /* 0x000fe20003800200 */
[----:B--2---:R-:W-:-:S13]  /*0130*/  ISETP.NE.AND P0, PT, R2, -0x1, PT ;  /* 0xffffffff0200780c */ /* 0x004fda0003f05270 */
[----:B------:R-:W-:Y:S05]  /*0140*/  @!P0 BRA `(.L_x_1) ;  /* 0x0000000800ec8947 */ /* 0x000fea0003800000 */
[----:B------:R-:W-:Y:S01]  /*0150*/  LOP3.LUT R7, RZ, R2, RZ, 0x33, !PT ;  /* 0x00000002ff077212 */ /* 0x000fe200078e33ff */
[----:B------:R-:W-:-:S07]  /*0160*/  IMAD.MOV.U32 R6, RZ, RZ, R0 ;  /* 0x000000ffff067224 */ /* 0x000fce00078e0000 */
.L_x_4:
[----:B------:R-:W-:Y:S01]  /*0170*/  ISETP.NE.AND P0, PT, RZ, UR4, PT ;  /* 0x00000004ff007c0c */ /* 0x000fe2000bf05270 */
[----:B------:R-:W-:Y:S01]  /*0180*/  BSSY.RECONVERGENT B1, `(.L_x_2) ;  /* 0x00000b5000017945 */ /* 0x000fe20003800200 */
[C---:B------:R-:W-:Y:S02]  /*0190*/  LOP3.LUT R2, R7.reuse, 0x1, RZ, 0xc0, !PT ;  /* 0x0000000107027812 */ /* 0x040fe400078ec0ff */
[----:B------:R-:W-:Y:S02]  /*01a0*/  ISETP.GT.U32.AND P1, PT, R7, 0x1, PT ;  /* 0x000000010700780c */ /* 0x000fe40003f24070 */
[----:B------:R-:W-:Y:S02]  /*01b0*/  ISETP.NE.U32.OR P0, PT, R2, 0x1, P0 ;  /* 0x000000010200780c */ /* 0x000fe40000705470 */
[----:B------:R-:W-:-:S11]  /*01c0*/  SHF.R.U32.HI R7, RZ, 0x1, R7 ;  /* 0x00000001ff077819 */ /* 0x000fd60000011607 */
[----:B0-----:R-:W-:Y:S05]  /*01d0*/  @P0 BRA `(.L_x_3) ;  /* 0x0000000800bc0947 */ /* 0x001fea0003800000 */
[----:B------:R-:W0:Y:S01]  /*01e0*/  LDC.64 R2, c[0x0][0x380] ;  /* 0x0000e000ff027b82 */ /* 0x000e220000000a00 */
[C---:B------:R-:W-:Y:S02]  /*01f0*/  R2UR UR6, R14.reuse ;  /* 0x000000000e0672ca */ /* 0x040fe400000e0000 */
[C---:B------:R-:W-:Y:S02]  /*0200*/  R2UR UR7, R15.reuse ;  /* 0x000000000f0772ca */ /* 0x040fe400000e0000 */
[C---:B------:R-:W-:Y:S02]  /*0210*/  R2UR UR8, R14.reuse ;  /* 0x000000000e0872ca */ /* 0x040fe400000e0000 */
[C---:B------:R-:W-:Y:S02]  /*0220*/  R2UR UR9, R15.reuse ;  /* 0x000000000f0972ca */ /* 0x040fe400000e0000 */
[----:B------:R-:W-:Y:S02]  /*0230*/  R2UR UR12, R14 ;  /* 0x000000000e0c72ca */ /* 0x000fe400000e0000 */
[----:B------:R-:W-:-:S02]  /*0240*/  R2UR UR13, R15 ;  /* 0x000000000f0d72ca */ /* 0x000fc400000e0000 */
[----:B------:R-:W-:Y:S02]  /*0250*/  R2UR UR10, R14 ;  /* 0x000000000e0a72ca */ /* 0x000fe400000e0000 */
[----:B------:R-:W-:Y:S01]  /*0260*/  R2UR UR11, R15 ;  /* 0x000000000f0b72ca */ /* 0x000fe200000e0000 */
[----:B0-----:R-:W2:Y:S04]  /*0270*/  LDG.E.64 R18, desc[UR6][R2.64] ;  /* 0x0000000602127981 */ /* 0x001ea8000c1e1b00 */
[----:B------:R-:W2:Y:S04]  /*0280*/  LDG.E.64 R16, desc[UR8][R2.64+0x8] ;  /* 0x0000080802107981 */ /* 0x000ea8000c1e1b00 */
[----:B------:R-:W3:Y:S04]  /*0290*/  LDG.E.64 R10, desc[UR12][R2.64+0x18] ;  /* 0x0000180c020a7981 */ /* 0x000ee8000c1e1b00 */
[----:B------:R-:W4:Y:S04]  /*02a0*/  LDG.E.64 R8, desc[UR10][R2.64+0x10] ;  /* 0x0000100a02087981 */ /* 0x000f28000c1e1b00 */
[----:B------:R-:W5:Y:S01]  /*02b0*/  LDG.E.64 R4, desc[UR6][R2.64+0x28] ;  /* 0x0000280602047981 */ /* 0x000f62000c1e1b00 */
[----:B------:R-:W-:-:S02]  /*02c0*/  LEA R13, R6, UR5, 0x1 ;  /* 0x00000005060d7c11 */ /* 0x000fc4000f8e08ff */
[----:B--2---:R-:W-:Y:S02]  /*02d0*/  IADD3 R12, P0, PT, R18, R16, RZ ;  /* 0x00000010120c7210 */ /* 0x004fe40007f1e0ff */
[--C-:B------:R-:W-:Y:S02]  /*02e0*/  SHF.L.W.U32.HI R21, R16, 0xd, R17.reuse ;  /* 0x0000000d10157819 */ /* 0x100fe40000010e11 */
[----:B---3--:R-:W-:Y:S02]  /*02f0*/  LOP3.LUT R25, R10, R13, RZ, 0x3c, !PT ;  /* 0x0000000d0a197212 */ /* 0x008fe400078e3cff */
[----:B------:R-:W-:Y:S01]  /*0300*/  SHF.L.W.U32.HI R23, R17, 0xd, R16 ;  /* 0x0000000d11177819 */ /* 0x000fe20000010e10 */
[----:B------:R-:W-:Y:S01]  /*0310*/  IMAD.X R16, R19, 0x1, R17, P0 ;  /* 0x0000000113107824 */ /* 0x000fe200000e0611 */
[----:B----4-:R-:W-:Y:S02]  /*0320*/  IADD3 R18, P0, PT, R8, R25, RZ ;  /* 0x0000001908127210 */ /* 0x010fe40007f1e0ff */
[----:B------:R-:W-:-:S02]  /*0330*/  LOP3.LUT R23, R23, R12, RZ, 0x3c, !PT ;  /* 0x0000000c17177212 */ /* 0x000fc400078e3cff */
[----:B------:R-:W-:Y:S01]  /*0340*/  SHF.L.W.U32.HI R17, R11, 0x10, R25 ;  /* 0x000000100b117819 */ /* 0x000fe20000010e19 */
[--C-:B------:R-:W-:Y:S01]  /*0350*/  IMAD.X R9, R9, 0x1, R11.reuse, P0 ;  /* 0x0000000109097824 */ /* 0x100fe200000e060b */
[----:B------:R-:W-:Y:S02]  /*0360*/  SHF.L.W.U32.HI R10, R25, 0x10, R11 ;  /* 0x00000010190a7819 */ /* 0x000fe40000010e0b */
[----:B------:R-:W-:Y:S02]  /*0370*/  LOP3.LUT R20, R21, R16, RZ, 0x3c, !PT ;  /* 0x0000001015147212 */ /* 0x000fe400078e3cff */
[-C--:B------:R-:W-:Y:S02]  /*0380*/  IADD3 R8, P0, PT, R23, R18.reuse, RZ ;  /* 0x0000001217087210 */ /* 0x080fe40007f1e0ff */
[----:B------:R-:W-:Y:S02]  /*0390*/  LOP3.LUT R17, R17, R18, RZ, 0x3c, !PT ;  /* 0x0000001211117212 */ /* 0x000fe400078e3cff */
[----:B------:R-:W-:Y:S01]  /*03a0*/  LOP3.LUT R18, R10, R9, RZ, 0x3c, !PT ;  /* 0x000000090a127212 */ /* 0x000fe200078e3cff */
[----:B------:R-:W-:Y:S01]  /*03b0*/  IMAD.X R10, R20, 0x1, R9, P0 ;  /* 0x00000001140a7824 */ /* 0x000fe200000e0609 */
[----:B------:R-:W-:-:S02]  /*03c0*/  SHF.L.W.U32.HI R9, R23, 0x11, R20 ;  /* 0x0000001117097819 */ /* 0x000fc40000010e14 */
[----:B------:R-:W-:Y:S02]  /*03d0*/  SHF.L.W.U32.HI R11, R20, 0x11, R23 ;  /* 0x00000011140b7819 */ /* 0x000fe40000010e17 */
[C---:B------:R-:W-:Y:S02]  /*03e0*/  IADD3 R20, P0, PT, R17.reuse, R16, RZ ;  /* 0x0000001011147210 */ /* 0x040fe40007f1e0ff */
[----:B------:R-:W-:Y:S02]  /*03f0*/  LOP3.LUT R11, R8, R11, RZ, 0x3c, !PT ;  /* 0x0000000b080b7212 */ /* 0x000fe400078e3cff */
[----:B------:R-:W-:Y:S01]  /*0400*/  SHF.L.W.U32.HI R16, R17, 0x15, R18 ;  /* 0x0000001511107819 */ /* 0x000fe20000010e12 */
[C---:B------:R-:W-:Y:S01]  /*0410*/  IMAD.X R21, R18.reuse, 0x1, R12, P0 ;  /* 0x0000000112157824 */ /* 0x040fe200000e060c */
[----:B------:R-:W-:Y:S02]  /*0420*/  SHF.L.W.U32.HI R17, R18, 0x15, R17 ;  /* 0x0000001512117819 */ /* 0x000fe40000010e11 */
[----:B------:R-:W-:-:S02]  /*0430*/  LOP3.LUT R18, R10, R9, RZ, 0x3c, !PT ;  /* 0x000000090a127212 */ /* 0x000fc400078e3cff */
[-C--:B------:R-:W-:Y:S02]  /*0440*/  IADD3 R9, P0, PT, R11, R20.reuse, RZ ;  /* 0x000000140b097210 */ /* 0x080fe40007f1e0ff */
[----:B------:R-:W-:Y:S02]  /*0450*/  LOP3.LUT R19, R17, R20, RZ, 0x3c, !PT ;  /* 0x0000001411137212 */ /* 0x000fe400078e3cff */
[----:B------:R-:W-:Y:S02]  /*0460*/  SHF.L.W.U32.HI R12, R18, 0xd, R11 ;  /* 0x0000000d120c7819 */ /* 0x000fe40000010e0b */
[----:B------:R-:W-:Y:S02]  /*0470*/  LOP3.LUT R16, R16, R21, RZ, 0x3c, !PT ;  /* 0x0000001510107212 */ /* 0x000fe400078e3cff */
[----:B------:R-:W-:Y:S01]  /*0480*/  SHF.L.W.U32.HI R11, R11, 0xd, R18 ;  /* 0x0000000d0b0b7819 */ /* 0x000fe20000010e12 */
[----:B------:R-:W-:Y:S01]  /*0490*/  IMAD.X R18, R18, 0x1, R21, P0 ;  /* 0x0000000112127824 */ /* 0x000fe200000e0615 */
[----:B------:R-:W-:-:S02]  /*04a0*/  IADD3 R17, P0, PT, R19, R10, RZ ;  /* 0x0000000a13117210 */ /* 0x000fc40007f1e0ff */
[----:B------:R-:W-:Y:S02]  /*04b0*/  LOP3.LUT R20, R12, R9, RZ, 0x3c, !PT ;  /* 0x000000090c147212 */ /* 0x000fe400078e3cff */
[C---:B------:R-:W-:Y:S02]  /*04c0*/  SHF.L.W.U32.HI R12, R16.reuse, 0x10, R19 ;  /* 0x00000010100c7819 */ /* 0x040fe40000010e13 */
[----:B------:R-:W-:Y:S01]  /*04d0*/  SHF.L.W.U32.HI R10, R19, 0x10, R16 ;  /* 0x00000010130a7819 */ /* 0x000fe20000010e10 */
[----:B------:R-:W-:Y:S01]  /*04e0*/  IMAD.X R19, R16, 0x1, R8, P0 ;  /* 0x0000000110137824 */ /* 0x000fe200000e0608 */
[-C--:B------:R-:W-:Y:S02]  /*04f0*/  LOP3.LUT R16, R12, R17.reuse, RZ, 0x3c, !PT ;  /* 0x000000110c107212 */ /* 0x080fe400078e3cff */
[----:B------:R-:W-:Y:S02]  /*0500*/  LOP3.LUT R11, R11, R18, RZ, 0x3c, !PT ;  /* 0x000000120b0b7212 */ /* 0x000fe400078e3cff */
[----:B------:R-:W-:-:S02]  /*0510*/  IADD3 R8, P0, PT, R20, R17, RZ ;  /* 0x0000001114087210 */ /* 0x000fc40007f1e0ff */
[----:B------:R-:W-:Y:S02]  /*0520*/  LOP3.LUT R17, R10, R19, RZ, 0x3c, !PT ;  /* 0x000000130a117212 */ /* 0x000fe400078e3cff */
[----:B------:R-:W-:Y:S01]  /*0530*/  IADD3 R18, P2, PT, R16, R18, RZ ;  /* 0x0000001210127210 */ /* 0x000fe20007f5e0ff */
[C---:B------:R-:W-:Y:S01]  /*0540*/  IMAD.X R19, R11.reuse, 0x1, R19, P0 ;  /* 0x000000010b137824 */ /* 0x040fe200000e0613 */
[----:B------:R-:W-:Y:S02]  /*0550*/  SHF.L.W.U32.HI R10, R20, 0x11, R11 ;  /* 0x00000011140a7819 */ /* 0x000fe40000010e0b */
[----:B------:R-:W-:Y:S01]  /*0560*/  SHF.L.W.U32.HI R11, R11, 0x11, R20 ;  /* 0x000000110b0b7819 */ /* 0x000fe20000010e14 */
[C---:B------:R-:W-:Y:S01]  /*0570*/  IMAD.X R21, R17.reuse, 0x1, R9, P2 ;  /* 0x0000000111157824 */ /* 0x040fe200010e0609 */
[----:B------:R-:W-:Y:S02]  /*0580*/  SHF.L.W.U32.HI R12, R17, 0x15, R16 ;  /* 0x00000015110c7819 */ /* 0x000fe40000010e10 */
[----:B------:R-:W-:-:S02]  /*0590*/  SHF.L.W.U32.HI R9, R16, 0x15, R17 ;  /* 0x0000001510097819 */ /* 0x000fc40000010e11 */
[----:B------:R-:W-:Y:S02]  /*05a0*/  LOP3.LUT R16, R18, R13, RZ, 0x3c, !PT ;  /* 0x0000000d12107212 */ /* 0x000fe400078e3cff */
[----:B------:R-:W-:Y:S02]  /*05b0*/  LOP3.LUT R17, R11, R8, RZ, 0x3c, !PT ;  /* 0x000000080b117212 */ /* 0x000fe400078e3cff */
[----:B------:R-:W-:Y:S02]  /*05c0*/  LOP3.LUT R18, R12, R18, RZ, 0x3c, !PT ;  /* 0x000000120c127212 */ /* 0x000fe400078e3cff */
[----:B------:R-:W-:Y:S02]  /*05d0*/  LOP3.LUT R12, R10, R19, RZ, 0x3c, !PT ;  /* 0x000000130a0c7212 */ /* 0x000fe400078e3cff */
[----:B------:R-:W-:Y:S02]  /*05e0*/  IADD3 R10, P0, PT, R16, R17, RZ ;  /* 0x00000011100a7210 */ /* 0x000fe40007f1e0ff */
[----:B------:R-:W-:-:S02]  /*05f0*/  LOP3.LUT R13, R19, 0xff, RZ, 0x3c, !PT ;  /* 0x000000ff130d7812 */ /* 0x000fc400078e3cff */
[----:B------:R-:W-:Y:S01]  /*0600*/  LOP3.LUT R19, R9, R21, RZ, 0x3c, !PT ;  /* 0x0000001509137212 */ /* 0x000fe200078e3cff */
[C---:B------:R-:W-:Y:S01]  /*0610*/  IMAD.X R21, R12.reuse, 0x1, R21, P0 ;  /* 0x000000010c157824 */ /* 0x040fe200000e0615 */
[----:B------:R-:W-:Y:S02]  /*0620*/  IADD3 R13, P0, PT, R13, R18, RZ ;  /* 0x000000120d0d7210 */ /* 0x000fe40007f1e0ff */
[----:B------:R-:W-:Y:S02]  /*0630*/  SHF.L.W.U32.HI R11, R12, 0xd, R17 ;  /* 0x0000000d0c0b7819 */ /* 0x000fe40000010e11 */
[----:B------:R-:W-:Y:S01]  /*0640*/  SHF.L.W.U32.HI R9, R17, 0xd, R12 ;  /* 0x0000000d11097819 */ /* 0x000fe20000010e0c */
[C---:B------:R-:W-:Y:S01]  /*0650*/  IMAD.X R20, R19.reuse, 0x1, R8, P0 ;  /* 0x0000000113147824 */ /* 0x040fe200000e0608 */
[----:B------:R-:W-:Y:S02]  /*0660*/  SHF.L.W.U32.HI R12, R19, 0x10, R18 ;  /* 0x00000010130c7819 */ /* 0x000fe40000010e12 */
[----:B------:R-:W-:-:S02]  /*0670*/  LOP3.LUT R17, R10, R11, RZ, 0x3c, !PT ;  /* 0x0000000b0a117212 */ /* 0x000fc400078e3cff */
[----:B------:R-:W-:Y:S02]  /*0680*/  SHF.L.W.U32.HI R11, R18, 0x10, R19 ;  /* 0x00000010120b7819 */ /* 0x000fe40000010e13 */
[----:B------:R-:W-:Y:S02]  /*0690*/  LOP3.LUT R16, R12, R13, RZ, 0x3c, !PT ;  /* 0x0000000d0c107212 */ /* 0x000fe400078e3cff */
[----:B------:R-:W-:Y:S02]  /*06a0*/  LOP3.LUT R18, R21, R9, RZ, 0x3c, !PT ;  /* 0x0000000915127212 */ /* 0x000fe400078e3cff */
[----:B------:R-:W-:Y:S02]  /*06b0*/  IADD3 R8, P0, PT, R17, R13, RZ ;  /* 0x0000000d11087210 */ /* 0x000fe40007f1e0ff */
[----:B------:R-:W-:Y:S02]  /*06c0*/  LOP3.LUT R19, R11, R20, RZ, 0x3c, !PT ;  /* 0x000000140b137212 */ /* 0x000fe400078e3cff */
[----:B------:R-:W-:Y:S01]  /*06d0*/  IADD3 R13, P2, PT, R16, R21, RZ ;  /* 0x00000015100d7210 */ /* 0x000fe20007f5e0ff */
[C---:B------:R-:W-:Y:S01]  /*06e0*/  IMAD.X R9, R18.reuse, 0x1, R20, P0 ;  /* 0x0000000112097824 */ /* 0x040fe200000e0614 */
[----:B------:R-:W-:-:S02]  /*06f0*/  SHF.L.W.U32.HI R11, R18, 0x11, R17 ;  /* 0x00000011120b7819 */ /* 0x000fc40000010e11 */
[----:B------:R-:W-:Y:S01]  /*0700*/  SHF.L.W.U32.HI R12, R17, 0x11, R18 ;  /* 0x00000011110c7819 */ /* 0x000fe20000010e12 */
[C---:B------:R-:W-:Y:S01]  /*0710*/  IMAD.X R21, R19.reuse, 0x1, R10, P2 ;  /* 0x0000000113157824 */ /* 0x040fe200010e060a */
[----:B------:R-:W-:Y:S02]  /*0720*/  SHF.L.W.U32.HI R10, R19, 0x15, R16 ;  /* 0x00000015130a7819 */ /* 0x000fe40000010e10 */
[----:B------:R-:W-:Y:S02]  /*0730*/  LOP3.LUT R17, R11, R8, RZ, 0x3c, !PT ;  /* 0x000000080b117212 */ /* 0x000fe400078e3cff */
[----:B------:R-:W-:Y:S02]  /*0740*/  SHF.L.W.U32.HI R11, R16, 0x15, R19 ;  /* 0x00000015100b7819 */ /* 0x000fe40000010e13 */
[----:B------:R-:W-:Y:S02]  /*0750*/  LOP3.LUT R16, R10, R13, RZ, 0x3c, !PT ;  /* 0x0000000d0a107212 */ /* 0x000fe400078e3cff */
[----:B------:R-:W-:-:S02]  /*0760*/  LOP3.LUT R12, R12, R9, RZ, 0x3c, !PT ;  /* 0x000000090c0c7212 */ /* 0x000fc400078e3cff */
[----:B------:R-:W-:Y:S02]  /*0770*/  IADD3 R10, P0, PT, R17, R13, RZ ;  /* 0x0000000d110a7210 */ /* 0x000fe40007f1e0ff */
[----:B------:R-:W-:Y:S02]  /*0780*/  LOP3.LUT R19, R11, R21, RZ, 0x3c, !PT ;  /* 0x000000150b137212 */ /* 0x000fe400078e3cff */
[C---:B------:R-:W-:Y:S01]  /*0790*/  SHF.L.W.U32.HI R13, R12.reuse, 0xd, R17 ;  /* 0x0000000d0c0d7819 */ /* 0x040fe20000010e11 */
[----:B------:R-:W-:Y:S01]  /*07a0*/  IMAD.X R21, R12, 0x1, R21, P0 ;  /* 0x000000010c157824 */ /* 0x000fe200000e0615 */
[----:B------:R-:W-:Y:S02]  /*07b0*/  SHF.L.W.U32.HI R11, R17, 0xd, R12 ;  /* 0x0000000d110b7819 */ /* 0x000fe40000010e0c */
[----:B------:R-:W-:Y:S02]  /*07c0*/  IADD3 R17, P0, PT, R16, R9, RZ ;  /* 0x0000000910117210 */ /* 0x000fe40007f1e0ff */
[----:B------:R-:W-:-:S02]  /*07d0*/  SHF.L.W.U32.HI R12, R19, 0x10, R16 ;  /* 0x00000010130c7819 */ /* 0x000fc40000010e10 */
[----:B------:R-:W-:Y:S01]  /*07e0*/  LOP3.LUT R18, R13, R10, RZ, 0x3c, !PT ;  /* 0x0000000a0d127212 */ /* 0x000fe200078e3cff */
[----:B------:R-:W-:Y:S01]  /*07f0*/  IMAD.X R20, R19, 0x1, R8, P0 ;  /* 0x0000000113147824 */ /* 0x000fe200000e0608 */
[----:B------:R-:W-:Y:S02]  /*0800*/  SHF.L.W.U32.HI R9, R16, 0x10, R19 ;  /* 0x0000001010097819 */ /* 0x000fe40000010e13 */
[----:B------:R-:W-:Y:S02]  /*0810*/  LOP3.LUT R16, R12, R17, RZ, 0x3c, !PT ;  /* 0x000000110c107212 */ /* 0x000fe400078e3cff */
[----:B------:R-:W-:Y:S02]  /*0820*/  LOP3.LUT R19, R11, R21, RZ, 0x3c, !PT ;  /* 0x000000150b137212 */ /* 0x000fe400078e3cff */
[----:B------:R-:W-:Y:S02]  /*0830*/  IADD3 R8, P0, PT, R18, R17, RZ ;  /* 0x0000001112087210 */ /* 0x000fe40007f1e0ff */
[----:B------:R-:W-:-:S02]  /*0840*/  LOP3.LUT R17, R9, R20, RZ, 0x3c, !PT ;  /* 0x0000001409117212 */ /* 0x000fc400078e3cff */
[----:B------:R-:W-:Y:S01]  /*0850*/  IADD3 R13, P2, PT, R16, R21, RZ ;  /* 0x00000015100d7210 */ /* 0x000fe20007f5e0ff */
[C---:B------:R-:W-:Y:S01]  /*0860*/  IMAD.X R9, R19.reuse, 0x1, R20, P0 ;  /* 0x0000000113097824 */ /* 0x040fe200000e0614 */
[----:B------:R-:W-:Y:S02]  /*0870*/  SHF.L.W.U32.HI R11, R19, 0x11, R18 ;  /* 0x00000011130b7819 */ /* 0x000fe40000010e12 */
[----:B------:R-:W-:Y:S01]  /*0880*/  SHF.L.W.U32.HI R12, R18, 0x11, R19 ;  /* 0x00000011120c7819 */ /* 0x000fe20000010e13 */
[C---:B------:R-:W-:Y:S01]  /*0890*/  IMAD.X R22, R17.reuse, 0x1, R10, P2 ;  /* 0x0000000111167824 */ /* 0x040fe200010e060a */
[----:B------:R-:W-:Y:S02]  /*08a0*/  SHF.L.W.U32.HI R10, R17, 0x15, R16 ;  /* 0x00000015110a7819 */ /* 0x000fe40000010e10 */
[----:B------:R-:W-:Y:S02]  /*08b0*/  LOP3.LUT R18, R11, R8, RZ, 0x3c, !PT ;  /* 0x000000080b127212 */ /* 0x000fe400078e3cff */
[----:B------:R-:W-:-:S02]  /*08c0*/  SHF.L.W.U32.HI R11, R16, 0x15, R17 ;  /* 0x00000015100b7819 */ /* 0x000fc40000010e11 */
[----:B------:R-:W-:Y:S02]  /*08d0*/  LOP3.LUT R16, R10, R13, RZ, 0x3c, !PT ;  /* 0x0000000d0a107212 */ /* 0x000fe400078e3cff */
[----:B------:R-:W-:Y:S02]  /*08e0*/  LOP3.LUT R19, R12, R9, RZ, 0x3c, !PT ;  /* 0x000000090c137212 */ /* 0x000fe400078e3cff */
[C---:B------:R-:W-:Y:S02]  /*08f0*/  IADD3 R10, P0, PT, R18.reuse, R13, RZ ;  /* 0x0000000d120a7210 */ /* 0x040fe40007f1e0ff */
[----:B------:R-:W-:Y:S02]  /*0900*/  LOP3.LUT R17, R11, R22, RZ, 0x3c, !PT ;  /* 0x000000160b117212 */ /* 0x000fe400078e3cff */
[C---:B------:R-:W-:Y:S01]  /*0910*/  SHF.L.W.U32.HI R13, R19.reuse, 0xd, R18 ;  /* 0x0000000d130d7819 */ /* 0x040fe20000010e12 */
[----:B------:R-:W-:Y:S01]  /*0920*/  IMAD.X R22, R19, 0x1, R22, P0 ;  /* 0x0000000113167824 */ /* 0x000fe200000e0616 */
[----:B------:R-:W-:-:S02]  /*0930*/  SHF.L.W.U32.HI R11, R18, 0xd, R19 ;  /* 0x0000000d120b7819 */ /* 0x000fc40000010e13 */
[C---:B------:R-:W-:Y:S02]  /*0940*/  IADD3 R18, P0, PT, R16.reuse, R9, RZ ;  /* 0x0000000910127210 */ /* 0x040fe40007f1e0ff */
[----:B------:R-:W-:Y:S02]  /*0950*/  SHF.L.W.U32.HI R12, R17, 0x10, R16 ;  /* 0x00000010110c7819 */ /* 0x000fe40000010e10 */
[----:B------:R-:W-:Y:S01]  /*0960*/  LOP3.LUT R13, R13, R10, RZ, 0x3c, !PT ;  /* 0x0000000a0d0d7212 */ /* 0x000fe200078e3cff */
[----:B------:R-:W-:Y:S01]  /*0970*/  IMAD.X R20, R17, 0x1, R8, P0 ;  /* 0x0000000111147824 */ /* 0x000fe200000e0608 */
[----:B------:R-:W-:Y:S02]  /*0980*/  SHF.L.W.U32.HI R9, R16, 0x10, R17 ;  /* 0x0000001010097819 */ /* 0x000fe40000010e11 */
[----:B------:R-:W-:Y:S02]  /*0990*/  LOP3.LUT R16, R11, R22, RZ, 0x3c, !PT ;  /* 0x000000160b107212 */ /* 0x000fe400078e3cff */
[----:B------:R-:W-:-:S02]  /*09a0*/  LOP3.LUT R17, R12, R18, RZ, 0x3c, !PT ;  /* 0x000000120c117212 */ /* 0x000fc400078e3cff */
[----:B------:R-:W-:Y:S02]  /*09b0*/  IADD3 R8, P0, PT, R13, R18, RZ ;  /* 0x000000120d087210 */ /* 0x000fe40007f1e0ff */
[----:B------:R-:W-:Y:S02]  /*09c0*/  LOP3.LUT R18, R9, R20, RZ, 0x3c, !PT ;  /* 0x0000001409127212 */ /* 0x000fe400078e3cff */
[----:B------:R-:W-:Y:S01]  /*09d0*/  IADD3 R19, P2, PT, R17, R22, RZ ;  /* 0x0000001611137210 */ /* 0x000fe20007f5e0ff */
[C---:B------:R-:W-:Y:S01]  /*09e0*/  IMAD.X R9, R16.reuse, 0x1, R20, P0 ;  /* 0x0000000110097824 */ /* 0x040fe200000e0614 */
[----:B------:R-:W-:Y:S02]  /*09f0*/  SHF.L.W.U32.HI R11, R16, 0x11, R13 ;  /* 0x00000011100b7819 */ /* 0x000fe40000010e0d */
[----:B------:R-:W-:Y:S01]  /*0a00*/  SHF.L.W.U32.HI R12, R13, 0x11, R16 ;  /* 0x000000110d0c7819 */ /* 0x000fe20000010e10 */
[----:B------:R-:W-:Y:S01]  /*0a10*/  IMAD.X R20, R18, 0x1, R10, P2 ;  /* 0x0000000112147824 */ /* 0x000fe200010e060a */
[----:B------:R-:W-:-:S02]  /*0a20*/  LOP3.LUT R16, R11, R8, RZ, 0x3c, !PT ;  /* 0x000000080b107212 */ /* 0x000fc400078e3cff */
[----:B------:R-:W-:Y:S02]  /*0a30*/  SHF.L.W.U32.HI R13, R18, 0x15, R17 ;  /* 0x00000015120d7819 */ /* 0x000fe40000010e11 */
[----:B------:R-:W-:Y:S02]  /*0a40*/  SHF.L.W.U32.HI R10, R17, 0x15, R18 ;  /* 0x00000015110a7819 */ /* 0x000fe40000010e12 */
[----:B------:R-:W-:Y:S02]  /*0a50*/  LOP3.LUT R17, R12, R9, RZ, 0x3c, !PT ;  /* 0x000000090c117212 */ /* 0x000fe400078e3cff */
[-C--:B------:R-:W-:Y:S02]  /*0a60*/  IADD3 R12, P0, PT, R16, R19.reuse, RZ ;  /* 0x00000013100c7210 */ /* 0x080fe40007f1e0ff */
[----:B------:R-:W-:Y:S02]  /*0a70*/  LOP3.LUT R18, R13, R19, RZ, 0x3c, !PT ;  /* 0x000000130d127212 */ /* 0x000fe400078e3cff */
[----:B------:R-:W-:-:S02]  /*0a80*/  LOP3.LUT R13, R10, R20, RZ, 0x3c, !PT ;  /* 0x000000140a0d7212 */ /* 0x000fc400078e3cff */
[C---:B------:R-:W-:Y:S02]  /*0a90*/  SHF.L.W.U32.HI R11, R17.reuse, 0xd, R16 ;  /* 0x0000000d110b7819 */ /* 0x040fe40000010e10 */
[----:B------:R-:W-:Y:S01]  /*0aa0*/  SHF.L.W.U32.HI R10, R16, 0xd, R17 ;  /* 0x0000000d100a7819 */ /* 0x000fe20000010e11 */
[----:B------:R-:W-:Y:S01]  /*0ab0*/  IMAD.X R17, R17, 0x1, R20, P0 ;  /* 0x0000000111117824 */ /* 0x000fe200000e0614 */
[C---:B------:R-:W-:Y:S02]  /*0ac0*/  IADD3 R16, P0, PT, R18.reuse, R9, RZ ;  /* 0x0000000912107210 */ /* 0x040fe40007f1e0ff */
[----:B------:R-:W-:Y:S02]  /*0ad0*/  LOP3.LUT R12, R11, R12, RZ, 0x3c, !PT ;  /* 0x0000000c0b0c7212 */ /* 0x000fe400078e3cff */
[----:B------:R-:W-:Y:S02]  /*0ae0*/  SHF.L.W.U32.HI R9, R18, 0x10, R13 ;  /* 0x0000001012097819 */ /* 0x000fe40000010e0d */
[C---:B------:R-:W-:Y:S01]  /*0af0*/  SHF.L.W.U32.HI R11, R13.reuse, 0x10, R18 ;  /* 0x000000100d0b7819 */ /* 0x040fe20000010e12 */
[----:B------:R-:W-:Y:S01]  /*0b00*/  IMAD.X R18, R13, 0x1, R8, P0 ;  /* 0x000000010d127824 */ /* 0x000fe200000e0608 */
[----:B------:R-:W-:-:S02]  /*0b10*/  LOP3.LUT R17, R10, R17, RZ, 0x3c, !PT ;  /* 0x000000110a117212 */ /* 0x000fc400078e3cff */
[-C--:B------:R-:W-:Y:S02]  /*0b20*/  IADD3 R13, P0, PT, R12, R16.reuse, RZ ;  /* 0x000000100c0d7210 */ /* 0x080fe40007f1e0ff */
[----:B------:R-:W-:Y:S02]  /*0b30*/  LOP3.LUT R8, R11, R16, RZ, 0x3c, !PT ;  /* 0x000000100b087212 */ /* 0x000fe400078e3cff */
[----:B------:R-:W-:Y:S01]  /*0b40*/  LOP3.LUT R11, R9, R18, RZ, 0x3c, !PT ;  /* 0x00000012090b7212 */ /* 0x000fe200078e3cff */
[C---:B------:R-:W-:Y:S01]  /*0b50*/  IMAD.X R10, R17.reuse, 0x1, R18, P0 ;  /* 0x00000001110a7824 */ /* 0x040fe200000e0612 */
[----:B------:R-:W-:Y:S02]  /*0b60*/  SHF.L.W.U32.HI R9, R17, 0x11, R12 ;  /* 0x0000001111097819 */ /* 0x000fe40000010e0c */
[----:B------:R-:W-:-:S04]  /*0b70*/  SHF.L.W.U32.HI R8, R11, 0x15, R8 ;  /* 0x000000150b087819 */ /* 0x000fc80000010e08 */
[----:B------:R-:W-:-:S04]  /*0b80*/  LOP3.LUT R8, R10, R8, R9, 0x96, !PT ;  /* 0x000000080a087212 */ /* 0x000fc800078e9609 */
[----:B------:R-:W-:-:S04]  /*0b90*/  LOP3.LUT R8, R8, R13, RZ, 0x3c, !PT ;  /* 0x0000000d08087212 */ /* 0x000fc800078e3cff */
[----:B------:R-:W-:-:S04]  /*0ba0*/  LOP3.LUT R9, R8, 0xfffff0, RZ, 0xc0, !PT ;  /* 0x00fffff008097812 */ /* 0x000fc800078ec0ff */
[----:B------:R-:W-:-:S05]  /*0bb0*/  SHF.R.U32.HI R9, RZ, 0x4, R9 ;  /* 0x00000004ff097819 */ /* 0x000fca0000011609 */
[----:B-----5:R-:W-:-:S06]  /*0bc0*/  IMAD.WIDE.U32 R4, R9, 0x4, R4 ;  /* 0x0000000409047825 */ /* 0x020fcc00078e0004 */
[----:B------:R-:W2:Y:S01]  /*0bd0*/  LDG.E R4, desc[UR6][R4.64] ;  /* 0x0000000604047981 */ /* 0x000ea2000c1e1900 */
[----:B------:R-:W-:-:S05]  /*0be0*/  IMAD.SHL.U32 R8, R8, 0x2, RZ ;  /* 0x0000000208087824 */ /* 0x000fca00078e00ff */
[----:B------:R-:W-:-:S04]  /*0bf0*/  LOP3.LUT R9, R8, 0x1e, RZ, 0xc0, !PT ;  /* 0x0000001e08097812 */ /* 0x000fc800078ec0ff */
[----:B--2---:R-:W-:-:S04]  /*0c00*/  SHF.R.U32.HI R9, RZ, R9, R4 ;  /* 0x00000009ff097219 */ /* 0x004fc80000011604 */
[----:B------:R-:W-:-:S13]  /*0c10*/  LOP3.LUT P0, RZ, R9, 0x2, RZ, 0xc0, !PT ;  /* 0x0000000209ff7812 */ /* 0x000fda000780c0ff */
[----:B------:R-:W-:Y:S05]  /*0c20*/  @P0 BRA `(.L_x_3) ;  /* 0x0000000000280947 */ /* 0x000fea0003800000 */
[----:B------:R-:W-:Y:S02]  /*0c30*/  R2UR UR6, R14 ;  /* 0x000000000e0672ca */ /* 0x000fe400000e0000 */
[----:B------:R-:W-:-:S13]  /*0c40*/  R2UR UR7, R15 ;  /* 0x000000000f0772ca */ /* 0x000fda00000e0000 */
[----:B------:R-:W2:Y:S01]  /*0c50*/  LDG.E.64 R2, desc[UR6][R2.64+0x20] ;  /* 0x0000200602027981 */ /* 0x000ea2000c1e1b00 */
[----:B------:R-:W-:Y:S01]  /*0c60*/  SHF.R.U32.HI R5, RZ, 0x5, R6 ;  /* 0x00000005ff057819 */ /* 0x000fe20000011606 */
[----:B------:R-:W-:-:S04]  /*0c70*/  IMAD.MOV.U32 R11, RZ, RZ, 0x1 ;  /* 0x00000001ff0b7424 */ /* 0x000fc800078e00ff */
[----:B--2---:R-:W-:-:S05]  /*0c80*/  IMAD.WIDE.U32 R4, R5, 0x4, R2 ;  /* 0x0000000405047825 */ /* 0x004fca00078e0002 */
[----:B------:R-:W2:Y:S01]  /*0c90*/  LDG.E R9, desc[UR6][R4.64] ;  /* 0x0000000604097981 */ /* 0x000ea2000c1e1900 */
[----:B------:R-:W-:-:S04]  /*0ca0*/  SHF.L.W.U32 R8, R11, R6, RZ ;  /* 0x000000060b087219 */ /* 0x000fc80000000eff */
[----:B--2---:R-:W-:-:S05]  /*0cb0*/  LOP3.LUT R9, R9, R8, RZ, 0xfc, !PT ;  /* 0x0000000809097212 */ /* 0x004fca00078efcff */
[----:B------:R0:W-:Y:S02]  /*0cc0*/  STG.E desc[UR6][R4.64], R9 ;  /* 0x0000000904007986 */ /* 0x0001e4000c101906 */
.L_x_3:
[----:B------:R-:W-:Y:S05]  /*0cd0*/  BSYNC.RECONVERGENT B1 ;  /* 0x0000000000017941 */ /* 0x000fea0003800200 */
.L_x_2:
[----:B------:R-:W-:Y:S01]  /*0ce0*/  VIADD R6, R6, 0x1 ;  /* 0x0000000106067836 */ /* 0x000fe20000000000 */
[----:B------:R-:W-:Y:S06]  /*0cf0*/  @P1 BRA `(.L_x_4) ;  /* 0xfffffff4001c1947 */ /* 0x000fec000383ffff */
.L_x_1:
[----:B------:R-:W-:Y:S05]  /*0d00*/  BSYNC.RECONVERGENT B0 ;  /* 0x0000000000007941 */ /* 0x000fea0003800200 */
.L_x_0:
[----:B------:R-:W1:Y:S01]  /*0d10*/  LDC.64 R2, c[0x0][0x380] ;  /* 0x0000e000ff027b82 */ /* 0x000e620000000a00 */
[----:B------:R-:W-:Y:S02]  /*0d20*/  R2UR UR6, R14 ;  /* 0x000000000e0672ca */ /* 0x000fe400000e0000 */
[----:B------:R-:W-:-:S13]  /*0d30*/  R2UR UR7, R15 ;  /* 0x000000000f0772ca */ /* 0x000fda00000e0000 */
[----:B-1----:R-:W2:Y:S02]  /*0d40*/  LDG.E R3, desc[UR6][R2.64+0x30] ;  /* 0x0000300602037981 */ /* 0x002ea4000c1e1900 */
[----:B--2---:R-:W-:-:S05]  /*0d50*/  IMAD R0, R3, 0x20, R0 ;  /* 0x0000002003007824 */ /* 0x004fca00078e0200 */
[----:B------:R-:W-:-:S13]  /*0d60*/  ISETP.GE.U32.AND P0, PT, R0, 0x1000000, PT ;  /* 0x010000000000780c */ /* 0x000fda0003f06070 */
[----:B------:R-:W-:Y:S05]  /*0d70*/  @!P0 BRA `(.L_x_5) ;  /* 0xfffffff000cc8947 */ /* 0x000fea000383ffff */
[----:B------:R-:W-:Y:S05]  /*0d80*/  EXIT ;  /* 0x000000000000794d */ /* 0x000fea0003800000 */
.L_x_6:
[----:B------:R-:W-:-:S00]  /*0d90*/  BRA `(.L_x_6) ;  /* 0xfffffffc00fc7947 */ /* 0x000fc0000383ffff */
[----:B------:R-:W-:-:S00]  /*0da0*/  NOP ;  /* 0x0000000000007918 */ /* 0x000fc00000000000 */
        /* <DEDUP_REMOVED lines=13> */
.L_x_14:


//--------------------- .text._Z14count_node_degP10cuckoo_ctxjj --------------------------
	.section	.text._Z14count_node_degP10cuckoo_ctxjj,"ax",@progbits
	.align	128
        .global         _Z14count_node_degP10cuckoo_ctxjj
        .type           _Z14count_node_degP10cuckoo_ctxjj,@function
        .size           _Z14count_node_degP10cuckoo_ctxjj,(.L_x_15 - _Z14count_node_degP10cuckoo_ctxjj)
        .other          _Z14count_node_degP10cuckoo_ctxjj,@"STO_CUDA_ENTRY STV_DEFAULT"
_Z14count_node_degP10cuckoo_ctxjj:
.text._Z14count_node_degP10cuckoo_ctxjj:
        /* <DEDUP_REMOVED lines=11> */
.L_x_12:
[----:B0-----:R-:W1:Y:S01]  /*00b0*/  LDC.64 R4, c[0x0][0x380] ;  /* 0x0000e000ff047b82 */ /* 0x001e620000000a00 */
[----:B0-----:R-:W-:Y:S02]  /*00c0*/  R2UR UR6, R14 ;  /* 0x000000000e0672ca */ /* 0x001fe400000e0000 */
[----:B------:R-:W-:-:S13]  /*00d0*/  R2UR UR7, R15 ;  /* 0x000000000f0772ca */ /* 0x000fda00000e0000 */
[----:B-1----:R-:W2:Y:S01]  /*00e0*/  LDG.E.64 R2, desc[UR6][R4.64+0x20] ;  /* 0x0000200604027981 */ /* 0x002ea2000c1e1b00 */
[----:B------:R-:W-:-:S05]  /*00f0*/  SHF.R.U32.HI R7, RZ, 0x5, R0 ;  /* 0x00000005ff077819 */ /* 0x000fca0000011600 */
[----:B--2---:R-:W-:-:S06]  /*0100*/  IMAD.WIDE.U32 R2, R7, 0x4, R2 ;  /* 0x0000000407027825 */ /* 0x004fcc00078e0002 */
[----:B------:R-:W2:Y:S01]  /*0110*/  LD.E R2, desc[UR6][R2.64] ;  /* 0x0000000602027980 */ /* 0x000ea2000c101900 */
[----:B------:R-:W-:Y:S01]  /*0120*/  BSSY.RECONVERGENT B0, `(.L_x_7) ;  /* 0x00000bf000007945 */ /* 0x000fe20003800200 */
[----:B--2---:R-:W-:-:S13]  /*0130*/  ISETP.NE.AND P0, PT, R2, -0x1, PT ;  /* 0xffffffff0200780c */ /* 0x004fda0003f05270 */
[----:B------:R-:W-:Y:S05]  /*0140*/  @!P0 BRA `(.L_x_8) ;  /* 0x0000000800f08947 */ /* 0x000fea0003800000 */
[----:B------:R-:W-:Y:S01]  /*0150*/  LOP3.LUT R7, RZ, R2, RZ, 0x33, !PT ;  /* 0x00000002ff077212 */ /* 0x000fe200078e33ff */
[----:B------:R-:W-:-:S07]  /*0160*/  IMAD.MOV.U32 R6, RZ, RZ, R0 ;  /* 0x000000ffff067224 */ /* 0x000fce00078e0000 */
.L_x_11:
        /* <DEDUP_REMOVED lines=161> */
[----:B------:R-:W-:Y:S01]  /*0b80*/  LOP3.LUT R8, R10, R8, R9, 0x96, !PT ;  /* 0x000000080a087212 */ /* 0x000fe200078e9609 */
[----:B------:R-:W-:-:S03]  /*0b90*/  IMAD.MOV.U32 R10, RZ, RZ, 0x1 ;  /* 0x00000001ff0a7424 */ /* 0x000fc600078e00ff */
[----:B------:R-:W-:-:S04]  /*0ba0*/  LOP3.LUT R8, R8, R13, RZ, 0x3c, !PT ;  /* 0x0000000d08087212 */ /* 0x000fc800078e3cff */
[C---:B------:R-:W-:Y:S01]  /*0bb0*/  LOP3.LUT R9, R8.reuse, 0xfffff0, RZ, 0xc0, !PT ;  /* 0x00fffff008097812 */ /* 0x040fe200078ec0ff */
[----:B------:R-:W-:-:S03]  /*0bc0*/  IMAD.SHL.U32 R8, R8, 0x2, RZ ;  /* 0x0000000208087824 */ /* 0x000fc600078e00ff */
[----:B------:R-:W-:Y:S02]  /*0bd0*/  SHF.R.U32.HI R13, RZ, 0x4, R9 ;  /* 0x00000004ff0d7819 */ /* 0x000fe40000011609 */
[----:B------:R-:W-:-:S03]  /*0be0*/  LOP3.LUT R12, R8, 0x1e, RZ, 0xc0, !PT ;  /* 0x0000001e080c7812 */ /* 0x000fc600078ec0ff */
[----:B-----5:R-:W-:Y:S01]  /*0bf0*/  IMAD.WIDE.U32 R4, R13, 0x4, R4 ;  /* 0x000000040d047825 */ /* 0x020fe200078e0004 */
[----:B------:R-:W-:-:S05]  /*0c00*/  SHF.L.U32 R9, R10, R12, RZ ;  /* 0x0000000c0a097219 */ /* 0x000fca00000006ff */
[----:B------:R-:W2:Y:S01]  /*0c10*/  ATOM.E.OR.STRONG.GPU PT, R4, desc[UR6][R4.64], R9 ;  /* 0x800000090404798a */ /* 0x000ea2000b1ef106 */
[----:B------:R-:W-:-:S05]  /*0c20*/  IMAD.MOV.U32 R11, RZ, RZ, 0x3 ;  /* 0x00000003ff0b7424 */ /* 0x000fca00078e00ff */
[----:B------:R-:W-:-:S04]  /*0c30*/  SHF.L.U32 R11, R11, R12, RZ ;  /* 0x0000000c0b0b7219 */ /* 0x000fc800000006ff */
[----:B--2---:R-:W-:-:S04]  /*0c40*/  LOP3.LUT R8, R4, R11, RZ, 0xc0, !PT ;  /* 0x0000000b04087212 */ /* 0x004fc800078ec0ff */
[----:B------:R-:W-:-:S13]  /*0c50*/  ISETP.NE.AND P0, PT, R8, R9, PT ;  /* 0x000000090800720c */ /* 0x000fda0003f05270 */
[----:B------:R-:W-:Y:S05]  /*0c60*/  @P0 BRA `(.L_x_10) ;  /* 0x00000000001c0947 */ /* 0x000fea0003800000 */
[----:B------:R-:W-:Y:S02]  /*0c70*/  R2UR UR6, R14 ;  /* 0x000000000e0672ca */ /* 0x000fe400000e0000 */
[----:B------:R-:W-:-:S13]  /*0c80*/  R2UR UR7, R15 ;  /* 0x000000000f0772ca */ /* 0x000fda00000e0000 */
[----:B------:R-:W2:Y:S01]  /*0c90*/  LDG.E.64 R2, desc[UR6][R2.64+0x28] ;  /* 0x0000280602027981 */ /* 0x000ea2000c1e1b00 */
[----:B------:R-:W-:-:S05]  /*0ca0*/  IMAD.MOV.U32 R9, RZ, RZ, 0x2 ;  /* 0x00000002ff097424 */ /* 0x000fca00078e00ff */
[----:B------:R-:W-:Y:S01]  /*0cb0*/  SHF.L.U32 R9, R9, R12, RZ ;  /* 0x0000000c09097219 */ /* 0x000fe200000006ff */
[----:B--2---:R-:W-:-:S05]  /*0cc0*/  IMAD.WIDE.U32 R4, R13, 0x4, R2 ;  /* 0x000000040d047825 */ /* 0x004fca00078e0002 */
[----:B------:R0:W-:Y:S02]  /*0cd0*/  ATOM.E.OR.STRONG.GPU PT, RZ, desc[UR6][R4.64], R9 ;  /* 0x8000000904ff798a */ /* 0x0001e4000b1ef106 */
.L_x_10:
[----:B------:R-:W-:Y:S05]  /*0ce0*/  BSYNC.RECONVERGENT B1 ;  /* 0x0000000000017941 */ /* 0x000fea0003800200 */
.L_x_9:
[----:B------:R-:W-:Y:S01]  /*0cf0*/  VIADD R6, R6, 0x1 ;  /* 0x0000000106067836 */ /* 0x000fe20000000000 */
[----:B------:R-:W-:Y:S06]  /*0d00*/  @P1 BRA `(.L_x_11) ;  /* 0xfffffff400181947 */ /* 0x000fec000383ffff */
.L_x_8:
[----:B------:R-:W-:Y:S05]  /*0d10*/  BSYNC.RECONVERGENT B0 ;  /* 0x0000000000007941 */ /* 0x000fea0003800200 */
.L_x_7:
        /* <DEDUP_REMOVED lines=8> */
.L_x_13:
        /* <DEDUP_REMOVED lines=14> */
.L_x_15:


//--------------------- .nv.shared.reserved.0     --------------------------
	.section	.nv.shared.reserved.0,"aw",@nobits
	.weak		__nv_reservedSMEM_offset_0_alias
	.size		__nv_reservedSMEM_offset_0_alias, 0, 64
	.other		__nv_reservedSMEM_offset_0_alias,@"STO_CUDA_RESERVED_SHARED STV_DEFAULT"
__nv_reservedSMEM_offset_0_alias:
	.zero		0
	.zero		64


//--------------------- .nv.constant0._Z15kill_leaf_edgesP10cuckoo_ctxjj --------------------------
	.section	.nv.constant0._Z15kill_leaf_edgesP10cuckoo_ctxjj,"a",@progbits
	.sectionflags	@""
	.align	4
.nv.constant0._Z15kill_leaf_edgesP10cuckoo_ctxjj:
	.zero		912


//--------------------- .nv.constant0._Z14count_node_degP10cuckoo_ctxjj --------------------------
	.section	.nv.constant0._Z14count_node_degP10cuckoo_ctxjj,"a",@progbits
	.sectionflags	@""
	.align	4
.nv.constant0._Z14count_node_degP10cuckoo_ctxjj:
	.zero		912


//--------------------- SYMBOLS --------------------------

	.type		.nv.reservedSmem.offset0,@object
	.size		.nv.reservedSmem.offset0,0x4
